//
// Generated by NVIDIA NVVM Compiler
//
// Compiler Build ID: CL-36424714
// Cuda compilation tools, release 13.0, V13.0.88
// Based on NVVM 20.0.0
//

.version 9.0
.target sm_100
.address_size 64

	// .globl	_Z21multiplyWitnessKernelI4fr_tEvPT_S2_
.global .attribute(.managed) .align 8 .u64 data;
.global .attribute(.managed) .align 8 .u64 indices;
.global .attribute(.managed) .align 8 .u64 multTarget;
.global .attribute(.managed) .align 8 .u64 indptr;
.global .attribute(.managed) .align 8 .u64 NZZ;
.global .attribute(.managed) .align 8 .u64 nCols;
.global .attribute(.managed) .align 8 .u64 nRows;
.global .attribute(.managed) .align 8 .u64 nRowsA;
.global .attribute(.managed) .align 8 .u64 nRowsB;
.global .attribute(.managed) .align 8 .u64 nRowsC;
.global .attribute(.managed) .align 8 .u64 colptr;
.global .attribute(.managed) .align 8 .u64 rowDest;
.global .attribute(.managed) .align 8 .u64 ABCZ;
.global .attribute(.managed) .align 8 .u64 res_cuda;
.global .attribute(.managed) .align 8 .u64 w_cuda;
// _ZZ21multiplyWitnessKernelI4fr_tEvPT_S2_E1m_$_0 has been demoted
.extern .shared .align 16 .b8 accumulator[];

.visible .entry _Z21multiplyWitnessKernelI4fr_tEvPT_S2_(
	.param .u64 .ptr .align 1 _Z21multiplyWitnessKernelI4fr_tEvPT_S2__param_0,
	.param .u64 .ptr .align 1 _Z21multiplyWitnessKernelI4fr_tEvPT_S2__param_1
)
{
	.reg .pred 	%p<6>;
	.reg .b32 	%r<10>;
	.reg .b64 	%rd<52>;
	// demoted variable
	.shared .align 8 .u64 _ZZ21multiplyWitnessKernelI4fr_tEvPT_S2_E1m_$_0;
	ld.param.u64 	%rd19, [_Z21multiplyWitnessKernelI4fr_tEvPT_S2__param_0];
	ld.param.u64 	%rd20, [_Z21multiplyWitnessKernelI4fr_tEvPT_S2__param_1];
	mov.u32 	%r1, %ctaid.x;
	cvt.u64.u32 	%rd49, %r1;
	ld.global.u64 	%rd51, [nCols];
	setp.le.u64 	%p1, %rd51, %rd49;
	@%p1 bra 	$L__BB0_9;
	mov.u32 	%r5, %ntid.x;
	mov.u32 	%r6, %tid.x;
	cvt.u64.u32 	%rd3, %r6;
	cvt.u64.u32 	%rd4, %r5;
	mov.u32 	%r2, %nctaid.x;
	cvta.to.global.u64 	%rd5, %rd20;
	cvta.to.global.u64 	%rd6, %rd19;
	mov.u32 	%r9, %r1;
$L__BB0_2:
	ld.global.u64 	%rd21, [indices];
	cvta.to.global.u64 	%rd22, %rd21;
	shl.b64 	%rd23, %rd49, 3;
	add.s64 	%rd24, %rd22, %rd23;
	ld.global.u64 	%rd25, [%rd24];
	shl.b64 	%rd26, %rd25, 5;
	add.s64 	%rd27, %rd5, %rd26;
	ld.global.u64 	%rd9, [%rd27];
	ld.global.u64 	%rd28, [colptr];
	cvta.to.global.u64 	%rd29, %rd28;
	add.s32 	%r7, %r9, %r1;
	mul.wide.u32 	%rd30, %r7, 8;
	add.s64 	%rd31, %rd29, %rd30;
	ld.global.u64 	%rd50, [%rd31];
	add.s32 	%r8, %r7, 1;
	mul.wide.u32 	%rd32, %r8, 8;
	add.s64 	%rd33, %rd29, %rd32;
	ld.global.u64 	%rd11, [%rd33];
	setp.ge.u64 	%p2, %rd50, %rd11;
	@%p2 bra 	$L__BB0_7;
	shl.b64 	%rd12, %rd9, 32;
$L__BB0_4:
	add.s64 	%rd14, %rd50, %rd3;
	setp.ge.u64 	%p3, %rd14, %rd11;
	@%p3 bra 	$L__BB0_6;
	ld.global.u64 	%rd34, [data];
	cvta.to.global.u64 	%rd35, %rd34;
	shl.b64 	%rd36, %rd14, 5;
	add.s64 	%rd37, %rd35, %rd36;
	ld.global.u64 	%rd38, [%rd37];
	mul.lo.s64 	%rd39, %rd12, %rd38;
	shr.s64 	%rd40, %rd39, 32;
	ld.global.u64 	%rd41, [multTarget];
	cvta.to.global.u64 	%rd42, %rd41;
	shl.b64 	%rd43, %rd14, 3;
	add.s64 	%rd44, %rd42, %rd43;
	ld.global.u64 	%rd45, [%rd44];
	shl.b64 	%rd46, %rd45, 5;
	add.s64 	%rd47, %rd6, %rd46;
	st.global.u64 	[%rd47], %rd40;
	st.global.u64 	[%rd47+8], %rd40;
	st.global.u64 	[%rd47+16], %rd40;
	st.global.u64 	[%rd47+24], %rd40;
	add.s64 	%rd50, %rd50, %rd4;
	setp.lt.u64 	%p4, %rd50, %rd11;
	@%p4 bra 	$L__BB0_4;
$L__BB0_6:
	ld.global.u64 	%rd51, [nCols];
$L__BB0_7:
	add.s32 	%r9, %r9, %r2;
	cvt.s64.s32 	%rd49, %r9;
	setp.gt.u64 	%p5, %rd51, %rd49;
	@%p5 bra 	$L__BB0_2;
	st.shared.u64 	[_ZZ21multiplyWitnessKernelI4fr_tEvPT_S2_E1m_$_0], %rd9;
$L__BB0_9:
	ret;

}
	// .globl	_Z16sumWitnessKernelI4fr_tEvPT_S2_
.visible .entry _Z16sumWitnessKernelI4fr_tEvPT_S2_(
	.param .u64 .ptr .align 1 _Z16sumWitnessKernelI4fr_tEvPT_S2__param_0,
	.param .u64 .ptr .align 1 _Z16sumWitnessKernelI4fr_tEvPT_S2__param_1
)
{
	.reg .pred 	%p<11>;
	.reg .b32 	%r<19>;
	.reg .b64 	%rd<62>;

	ld.param.u64 	%rd22, [_Z16sumWitnessKernelI4fr_tEvPT_S2__param_0];
	ld.param.u64 	%rd23, [_Z16sumWitnessKernelI4fr_tEvPT_S2__param_1];
	cvta.to.global.u64 	%rd1, %rd23;
	mov.u32 	%r1, %tid.x;
	mov.u32 	%r17, %ctaid.x;
	mov.u32 	%r3, %ntid.x;
	cvt.u64.u32 	%rd56, %r17;
	ld.global.u64 	%rd24, [nRows];
	setp.le.u64 	%p1, %rd24, %rd56;
	@%p1 bra 	$L__BB1_18;
	cvt.u64.u32 	%rd3, %r3;
	cvt.u64.u32 	%rd4, %r1;
	shl.b32 	%r10, %r1, 5;
	mov.u32 	%r11, accumulator;
	add.s32 	%r4, %r11, %r10;
	mov.u32 	%r5, %nctaid.x;
	cvta.to.global.u64 	%rd5, %rd22;
$L__BB1_2:
	ld.global.u64 	%rd25, [indptr];
	cvta.to.global.u64 	%rd26, %rd25;
	shl.b64 	%rd27, %rd56, 3;
	add.s64 	%rd28, %rd26, %rd27;
	ld.global.u64 	%rd58, [%rd28];
	ld.global.u64 	%rd8, [%rd28+8];
	sub.s64 	%rd9, %rd8, %rd58;
	and.b64  	%rd29, %rd9, -4294967296;
	setp.ne.s64 	%p2, %rd29, 0;
	@%p2 bra 	$L__BB1_4;
	cvt.u32.u64 	%r12, %rd3;
	cvt.u32.u64 	%r13, %rd9;
	rem.u32 	%r14, %r13, %r12;
	cvt.u64.u32 	%rd57, %r14;
	bra.uni 	$L__BB1_5;
$L__BB1_4:
	rem.u64 	%rd57, %rd9, %rd3;
$L__BB1_5:
	sub.s64 	%rd13, %rd8, %rd57;
	setp.ge.u64 	%p3, %rd58, %rd13;
	mov.b64 	%rd60, 0;
	@%p3 bra 	$L__BB1_8;
	mov.b64 	%rd60, 0;
$L__BB1_7:
	add.s64 	%rd32, %rd58, %rd4;
	shl.b64 	%rd33, %rd32, 5;
	add.s64 	%rd34, %rd1, %rd33;
	ld.global.u64 	%rd35, [%rd34];
	add.s64 	%rd60, %rd35, %rd60;
	add.s64 	%rd58, %rd58, %rd3;
	setp.lt.u64 	%p4, %rd58, %rd13;
	@%p4 bra 	$L__BB1_7;
$L__BB1_8:
	setp.le.u64 	%p5, %rd57, %rd4;
	@%p5 bra 	$L__BB1_10;
	add.s64 	%rd36, %rd13, %rd4;
	shl.b64 	%rd37, %rd36, 5;
	add.s64 	%rd38, %rd1, %rd37;
	ld.global.u64 	%rd39, [%rd38];
	add.s64 	%rd60, %rd39, %rd60;
$L__BB1_10:
	setp.lt.u32 	%p6, %r3, 2;
	mov.b64 	%rd40, 0;
	st.shared.v2.u64 	[%r4], {%rd60, %rd40};
	st.shared.v2.u64 	[%r4+16], {%rd40, %rd40};
	bar.sync 	0;
	@%p6 bra 	$L__BB1_15;
	mov.u32 	%r18, %r3;
$L__BB1_12:
	shr.u32 	%r8, %r18, 1;
	setp.ge.u32 	%p7, %r1, %r8;
	@%p7 bra 	$L__BB1_14;
	shl.b32 	%r15, %r8, 5;
	add.s32 	%r16, %r4, %r15;
	ld.shared.u64 	%rd41, [%r16];
	ld.shared.u64 	%rd42, [%r4];
	add.s64 	%rd43, %rd42, %rd41;
	st.shared.u64 	[%r4], %rd43;
$L__BB1_14:
	bar.sync 	0;
	setp.gt.u32 	%p8, %r18, 3;
	mov.u32 	%r18, %r8;
	@%p8 bra 	$L__BB1_12;
$L__BB1_15:
	setp.ne.s32 	%p9, %r1, 0;
	@%p9 bra 	$L__BB1_17;
	ld.global.u64 	%rd44, [rowDest];
	cvta.to.global.u64 	%rd45, %rd44;
	add.s64 	%rd47, %rd45, %rd27;
	ld.global.u64 	%rd48, [%rd47];
	shl.b64 	%rd49, %rd48, 5;
	add.s64 	%rd50, %rd5, %rd49;
	ld.shared.v2.u64 	{%rd51, %rd52}, [accumulator];
	ld.shared.v2.u64 	{%rd53, %rd54}, [accumulator+16];
	st.global.u64 	[%rd50], %rd51;
	st.global.u64 	[%rd50+8], %rd52;
	st.global.u64 	[%rd50+16], %rd53;
	st.global.u64 	[%rd50+24], %rd54;
$L__BB1_17:
	add.s32 	%r17, %r17, %r5;
	cvt.s64.s32 	%rd56, %r17;
	ld.global.u64 	%rd55, [nRows];
	setp.gt.u64 	%p10, %rd55, %rd56;
	@%p10 bra 	$L__BB1_2;
$L__BB1_18:
	bar.sync 	0;
	ret;

}


// ===== COMPILED SASS (sm_100) =====

	.target	sm_100

	.elftype	@"ET_EXEC"


//--------------------- .note.nv.tkinfo           --------------------------
	.section	.note.nv.tkinfo,"",@"SHT_NOTE"
	.sectionflags	@"SHF_NOTE_NV_TKINFO"
	.tkinfo
        /*0018*/ 	.word	0x00000002
        /*0030*/ 	.string	""
        /*0030*/ 	.string	"ptxas"
        /*0030*/ 	.string	"Cuda compilation tools, release 13.0, V13.0.88"
        /*0030*/ 	.string	"Build cuda_13.0.r13.0/compiler.36424714_0"
        /*0030*/ 	.string	"-arch sm_100 -m 64 "



//--------------------- .note.nv.cuinfo           --------------------------
	.section	.note.nv.cuinfo,"",@"SHT_NOTE"
	.sectionflags	@"SHF_NOTE_NV_CUINFO"
        /*0018*/ 	.short	0x0002
        /*001a*/ 	.short	0x0064
        /*001c*/ 	.short	0x0082
	.zero		2


//--------------------- .nv.info                  --------------------------
	.section	.nv.info,"",@"SHT_CUDA_INFO"
	.align	4


	//----- nvinfo : EIATTR_REGCOUNT
	.align		4
        /*0000*/ 	.byte	0x04, 0x2f
        /*0002*/ 	.short	(.L_16 - .L_15)
	.align		4
.L_15:
        /*0004*/ 	.word	index@(_Z21multiplyWitnessKernelI4fr_tEvPT_S2_)
        /*0008*/ 	.word	0x0000001c


	//----- nvinfo : EIATTR_FRAME_SIZE
	.align		4
.L_16:
        /*000c*/ 	.byte	0x04, 0x11
        /*000e*/ 	.short	(.L_18 - .L_17)
	.align		4
.L_17:
        /*0010*/ 	.word	index@(_Z21multiplyWitnessKernelI4fr_tEvPT_S2_)
        /*0014*/ 	.word	0x00000000


	//----- nvinfo : EIATTR_REGCOUNT
	.align		4
.L_18:
        /*0018*/ 	.byte	0x04, 0x2f
        /*001a*/ 	.short	(.L_20 - .L_19)
	.align		4
.L_19:
        /*001c*/ 	.word	index@(_Z16sumWitnessKernelI4fr_tEvPT_S2_)
        /*0020*/ 	.word	0x00000016


	//----- nvinfo : EIATTR_FRAME_SIZE
	.align		4
.L_20:
        /*0024*/ 	.byte	0x04, 0x11
        /*0026*/ 	.short	(.L_22 - .L_21)
	.align		4
.L_21:
        /*0028*/ 	.word	index@($__internal_0_$__cuda_sm20_rem_u64)
        /*002c*/ 	.word	0x00000000


	//----- nvinfo : EIATTR_FRAME_SIZE
	.align		4
.L_22:
        /*0030*/ 	.byte	0x04, 0x11
        /*0032*/ 	.short	(.L_24 - .L_23)
	.align		4
.L_23:
        /*0034*/ 	.word	index@(_Z16sumWitnessKernelI4fr_tEvPT_S2_)
        /*0038*/ 	.word	0x00000000


	//----- nvinfo : EIATTR_MIN_STACK_SIZE
	.align		4
.L_24:
        /*003c*/ 	.byte	0x04, 0x12
        /*003e*/ 	.short	(.L_26 - .L_25)
	.align		4
.L_25:
        /*0040*/ 	.word	index@(_Z16sumWitnessKernelI4fr_tEvPT_S2_)
        /*0044*/ 	.word	0x00000000


	//----- nvinfo : EIATTR_MIN_STACK_SIZE
	.align		4
.L_26:
        /*0048*/ 	.byte	0x04, 0x12
        /*004a*/ 	.short	(.L_28 - .L_27)
	.align		4
.L_27:
        /*004c*/ 	.word	index@(_Z21multiplyWitnessKernelI4fr_tEvPT_S2_)
        /*0050*/ 	.word	0x00000000
.L_28:


//--------------------- .nv.compat                --------------------------
	.section	.nv.compat,"",@"SHT_CUDA_COMPAT_INFO"
	.align	4
        /*0000*/ 	.byte	0x02, 0x09, 0x00, 0x00, 0x02, 0x02, 0x01, 0x00, 0x02, 0x05, 0x05, 0x00, 0x03, 0x07, 0x01, 0x01
        /*0010*/ 	.byte	0x02, 0x03, 0x00, 0x00, 0x02, 0x06, 0x01, 0x00, 0x04, 0x0b, 0x08, 0x00, 0x09, 0x00, 0x00, 0x00
        /*0020*/ 	.byte	0x00, 0x00, 0x00, 0x00


//--------------------- .nv.info._Z16sumWitnessKernelI4fr_tEvPT_S2_ --------------------------
	.section	.nv.info._Z16sumWitnessKernelI4fr_tEvPT_S2_,"",@"SHT_CUDA_INFO"
	.sectionflags	@""
	.align	4


	//----- nvinfo : EIATTR_CUDA_API_VERSION
	.align		4
        /*0000*/ 	.byte	0x04, 0x37
        /*0002*/ 	.short	(.L_30 - .L_29)
.L_29:
        /*0004*/ 	.word	0x00000082


	//----- nvinfo : EIATTR_KPARAM_INFO
	.align		4
.L_30:
        /*0008*/ 	.byte	0x04, 0x17
        /*000a*/ 	.short	(.L_32 - .L_31)
.L_31:
        /*000c*/ 	.word	0x00000000
        /*0010*/ 	.short	0x0001
        /*0012*/ 	.short	0x0008
        /*0014*/ 	.byte	0x00, 0xf5, 0x21, 0x00


	//----- nvinfo : EIATTR_KPARAM_INFO
	.align		4
.L_32:
        /*0018*/ 	.byte	0x04, 0x17
        /*001a*/ 	.short	(.L_34 - .L_33)
.L_33:
        /*001c*/ 	.word	0x00000000
        /*0020*/ 	.short	0x0000
        /*0022*/ 	.short	0x0000
        /*0024*/ 	.byte	0x00, 0xf5, 0x21, 0x00


	//----- nvinfo : EIATTR_SPARSE_MMA_MASK
	.align		4
.L_34:
        /*0028*/ 	.byte	0x03, 0x50
        /*002a*/ 	.short	0x0000


	//----- nvinfo : EIATTR_MAXREG_COUNT
	.align		4
        /*002c*/ 	.byte	0x03, 0x1b
        /*002e*/ 	.short	0x00ff


	//----- nvinfo : EIATTR_NUM_BARRIERS
	.align		4
        /*0030*/ 	.byte	0x02, 0x4c
        /*0032*/ 	.byte	0x01
	.zero		1


	//----- nvinfo : EIATTR_MERCURY_ISA_VERSION
	.align		4
        /*0034*/ 	.byte	0x03, 0x5f
        /*0036*/ 	.short	0x0101


	//----- nvinfo : EIATTR_VRC_CTA_INIT_COUNT
	.align		4
        /*0038*/ 	.byte	0x02, 0x4a
	.zero		1
	.zero		1


	//----- nvinfo : EIATTR_EXIT_INSTR_OFFSETS
	.align		4
        /*003c*/ 	.byte	0x04, 0x1c
        /*003e*/ 	.short	(.L_36 - .L_35)


	//   ....[0]....
.L_35:
        /*0040*/ 	.word	0x00000890


	//----- nvinfo : EIATTR_CRS_STACK_SIZE
	.align		4
.L_36:
        /*0044*/ 	.byte	0x04, 0x1e
        /*0046*/ 	.short	(.L_38 - .L_37)
.L_37:
        /*0048*/ 	.word	0x00000000


	//----- nvinfo : EIATTR_CBANK_PARAM_SIZE
	.align		4
.L_38:
        /*004c*/ 	.byte	0x03, 0x19
        /*004e*/ 	.short	0x0010


	//----- nvinfo : EIATTR_PARAM_CBANK
	.align		4
        /*0050*/ 	.byte	0x04, 0x0a
        /*0052*/ 	.short	(.L_40 - .L_39)
	.align		4
.L_39:
        /*0054*/ 	.word	index@(.nv.constant0._Z16sumWitnessKernelI4fr_tEvPT_S2_)
        /*0058*/ 	.short	0x0380
        /*005a*/ 	.short	0x0010


	//----- nvinfo : EIATTR_SW_WAR
	.align		4
.L_40:
        /*005c*/ 	.byte	0x04, 0x36
        /*005e*/ 	.short	(.L_42 - .L_41)
.L_41:
        /*0060*/ 	.word	0x00000008
.L_42:


//--------------------- .nv.info._Z21multiplyWitnessKernelI4fr_tEvPT_S2_ --------------------------
	.section	.nv.info._Z21multiplyWitnessKernelI4fr_tEvPT_S2_,"",@"SHT_CUDA_INFO"
	.sectionflags	@""
	.align	4


	//----- nvinfo : EIATTR_CUDA_API_VERSION
	.align		4
        /*0000*/ 	.byte	0x04, 0x37
        /*0002*/ 	.short	(.L_44 - .L_43)
.L_43:
        /*0004*/ 	.word	0x00000082


	//----- nvinfo : EIATTR_KPARAM_INFO
	.align		4
.L_44:
        /*0008*/ 	.byte	0x04, 0x17
        /*000a*/ 	.short	(.L_46 - .L_45)
.L_45:
        /*000c*/ 	.word	0x00000000
        /*0010*/ 	.short	0x0001
        /*0012*/ 	.short	0x0008
        /*0014*/ 	.byte	0x00, 0xf5, 0x21, 0x00


	//----- nvinfo : EIATTR_KPARAM_INFO
	.align		4
.L_46:
        /*0018*/ 	.byte	0x04, 0x17
        /*001a*/ 	.short	(.L_48 - .L_47)
.L_47:
        /*001c*/ 	.word	0x00000000
        /*0020*/ 	.short	0x0000
        /*0022*/ 	.short	0x0000
        /*0024*/ 	.byte	0x00, 0xf5, 0x21, 0x00


	//----- nvinfo : EIATTR_SPARSE_MMA_MASK
	.align		4
.L_48:
        /*0028*/ 	.byte	0x03, 0x50
        /*002a*/ 	.short	0x0000


	//----- nvinfo : EIATTR_MAXREG_COUNT
	.align		4
        /*002c*/ 	.byte	0x03, 0x1b
        /*002e*/ 	.short	0x00ff


	//----- nvinfo : EIATTR_MERCURY_ISA_VERSION
	.align		4
        /*0030*/ 	.byte	0x03, 0x5f
        /*0032*/ 	.short	0x0101


	//----- nvinfo : EIATTR_VRC_CTA_INIT_COUNT
	.align		4
        /*0034*/ 	.byte	0x02, 0x4a
	.zero		1
	.zero		1


	//----- nvinfo : EIATTR_EXIT_INSTR_OFFSETS
	.align		4
        /*0038*/ 	.byte	0x04, 0x1c
        /*003a*/ 	.short	(.L_50 - .L_49)


	//   ....[0]....
.L_49:
        /*003c*/ 	.word	0x00000070


	//   ....[1]....
        /*0040*/ 	.word	0x000004e0


	//----- nvinfo : EIATTR_CRS_STACK_SIZE
	.align		4
.L_50:
        /*0044*/ 	.byte	0x04, 0x1e
        /*0046*/ 	.short	(.L_52 - .L_51)
.L_51:
        /*0048*/ 	.word	0x00000000


	//----- nvinfo : EIATTR_CBANK_PARAM_SIZE
	.align		4
.L_52:
        /*004c*/ 	.byte	0x03, 0x19
        /*004e*/ 	.short	0x0010


	//----- nvinfo : EIATTR_PARAM_CBANK
	.align		4
        /*0050*/ 	.byte	0x04, 0x0a
        /*0052*/ 	.short	(.L_54 - .L_53)
	.align		4
.L_53:
        /*0054*/ 	.word	index@(.nv.constant0._Z21multiplyWitnessKernelI4fr_tEvPT_S2_)
        /*0058*/ 	.short	0x0380
        /*005a*/ 	.short	0x0010


	//----- nvinfo : EIATTR_SW_WAR
	.align		4
.L_54:
        /*005c*/ 	.byte	0x04, 0x36
        /*005e*/ 	.short	(.L_56 - .L_55)
.L_55:
        /*0060*/ 	.word	0x00000008
.L_56:


//--------------------- .nv.callgraph             --------------------------
	.section	.nv.callgraph,"",@"SHT_CUDA_CALLGRAPH"
	.align	4
	.sectionentsize	8
	.align		4
        /*0000*/ 	.word	0x00000000
	.align		4
        /*0004*/ 	.word	0xffffffff
	.align		4
        /*0008*/ 	.word	0x00000000
	.align		4
        /*000c*/ 	.word	0xfffffffe
	.align		4
        /*0010*/ 	.word	0x00000000
	.align		4
        /*0014*/ 	.word	0xfffffffd
	.align		4
        /*0018*/ 	.word	0x00000000
	.align		4
        /*001c*/ 	.word	0xfffffffc


//--------------------- .nv.constant4             --------------------------
	.section	.nv.constant4,"a",@progbits
	.align	8
	.align		8
.nv.constant4:
        /*0000*/ 	.dword	data
	.align		8
        /*0008*/ 	.dword	indices
	.align		8
        /*0010*/ 	.dword	multTarget
	.align		8
        /*0018*/ 	.dword	indptr
	.align		8
        /*0020*/ 	.dword	NZZ
	.align		8
        /*0028*/ 	.dword	nCols
	.align		8
        /*0030*/ 	.dword	nRows
	.align		8
        /*0038*/ 	.dword	nRowsA
	.align		8
        /*0040*/ 	.dword	nRowsB
	.align		8
        /*0048*/ 	.dword	nRowsC
	.align		8
        /*0050*/ 	.dword	colptr
	.align		8
        /*0058*/ 	.dword	rowDest
	.align		8
        /*0060*/ 	.dword	ABCZ
	.align		8
        /*0068*/ 	.dword	res_cuda
	.align		8
        /*0070*/ 	.dword	w_cuda


//--------------------- .text._Z16sumWitnessKernelI4fr_tEvPT_S2_ --------------------------
	.section	.text._Z16sumWitnessKernelI4fr_tEvPT_S2_,"ax",@progbits
	.align	128
        .global         _Z16sumWitnessKernelI4fr_tEvPT_S2_
        .type           _Z16sumWitnessKernelI4fr_tEvPT_S2_,@function
        .size           _Z16sumWitnessKernelI4fr_tEvPT_S2_,(.L_x_19 - _Z16sumWitnessKernelI4fr_tEvPT_S2_)
        .other          _Z16sumWitnessKernelI4fr_tEvPT_S2_,@"STO_CUDA_ENTRY STV_DEFAULT"
_Z16sumWitnessKernelI4fr_tEvPT_S2_:
.text._Z16sumWitnessKernelI4fr_tEvPT_S2_:
[----:B------:R-:W-:Y:S08]  /*0000*/  LDC R1, c[0x0][0x37c] ;  /* 0x0000df00ff017b82 */ /* 0x000ff00000000800 */
[----:B------:R-:W0:Y:S01]  /*0010*/  LDC.64 R2, c[0x4][0x30] ;  /* 0x01000c00ff027b82 */ /* 0x000e220000000a00 */
[----:B------:R-:W0:Y:S02]  /*0020*/  LDCU.64 UR10, c[0x0][0x358] ;  /* 0x00006b00ff0a77ac */ /* 0x000e240008000a00 */
[----:B0-----:R-:W2:Y:S05]  /*0030*/  LDG.E.64 R2, desc[UR10][R2.64] ;  /* 0x0000000a02027981 */ /* 0x001eaa000c1e1b00 */
[----:B------:R-:W2:Y:S01]  /*0040*/  S2UR UR6, SR_CTAID.X ;  /* 0x00000000000679c3 */ /* 0x000ea20000002500 */
[----:B------:R-:W0:Y:S01]  /*0050*/  LDCU UR7, c[0x0][0x360] ;  /* 0x00006c00ff0777ac */ /* 0x000e220008000800 */
[----:B--2---:R-:W-:-:S04]  /*0060*/  ISETP.GT.U32.AND P0, PT, R2, UR6, PT ;  /* 0x0000000602007c0c */ /* 0x004fc8000bf04070 */
[----:B------:R-:W-:-:S13]  /*0070*/  ISETP.GT.U32.AND.EX P0, PT, R3, RZ, PT, P0 ;  /* 0x000000ff0300720c */ /* 0x000fda0003f04100 */
[----:B0-----:R-:W-:Y:S05]  /*0080*/  @!P0 BRA `(.L_x_0) ;  /* 0x0000000400fc8947 */ /* 0x001fea0003800000 */
[----:B------:R-:W0:Y:S01]  /*0090*/  S2R R3, SR_TID.X ;  /* 0x0000000000037919 */ /* 0x000e220000002100 */
[----:B------:R-:W1:Y:S01]  /*00a0*/  S2UR UR5, SR_CgaCtaId ;  /* 0x00000000000579c3 */ /* 0x000e620000008800 */
[----:B------:R-:W-:Y:S01]  /*00b0*/  UMOV UR4, 0x400 ;  /* 0x0000040000047882 */ /* 0x000fe20000000000 */
[----:B------:R-:W2:Y:S01]  /*00c0*/  LDCU UR9, c[0x0][0x370] ;  /* 0x00006e00ff0977ac */ /* 0x000ea20008000800 */
[----:B-1----:R-:W-:-:S03]  /*00d0*/  ULEA UR4, UR5, UR4, 0x18 ;  /* 0x0000000405047291 */ /* 0x002fc6000f8ec0ff */
[----:B------:R-:W-:-:S03]  /*00e0*/  UMOV UR5, UR6 ;  /* 0x0000000600057c82 */ /* 0x000fc60008000000 */
[----:B0-----:R-:W-:Y:S01]  /*00f0*/  LEA R0, R3, UR4, 0x5 ;  /* 0x0000000403007c11 */ /* 0x001fe2000f8e28ff */
[----:B--2---:R-:W-:-:S06]  /*0100*/  UMOV UR4, URZ ;  /* 0x000000ff00047c82 */ /* 0x004fcc0008000000 */
.L_x_11:
[----:B------:R-:W0:Y:S02]  /*0110*/  LDC.64 R10, c[0x4][0x18] ;  /* 0x01000600ff0a7b82 */ /* 0x000e240000000a00 */
[----:B0-----:R-:W2:Y:S01]  /*0120*/  LDG.E.64 R10, desc[UR10][R10.64] ;  /* 0x0000000a0a0a7981 */ /* 0x001ea2000c1e1b00 */
[----:B------:R-:W-:Y:S02]  /*0130*/  USHF.L.U32 UR12, UR5, 0x3, URZ ;  /* 0x00000003050c7899 */ /* 0x000fe400080006ff */
[----:B------:R-:W-:-:S04]  /*0140*/  USHF.L.U64.HI UR8, UR5, 0x3, UR4 ;  /* 0x0000000305087899 */ /* 0x000fc80008010204 */
[----:B--2---:R-:W-:-:S04]  /*0150*/  IADD3 R12, P0, PT, R10, UR12, RZ ;  /* 0x0000000c0a0c7c10 */ /* 0x004fc8000ff1e0ff */
[----:B------:R-:W-:-:S05]  /*0160*/  IADD3.X R13, PT, PT, R11, UR8, RZ, P0, !PT ;  /* 0x000000080b0d7c10 */ /* 0x000fca00087fe4ff */
[----:B------:R-:W2:Y:S04]  /*0170*/  LDG.E.64 R6, desc[UR10][R12.64+0x8] ;  /* 0x0000080a0c067981 */ /* 0x000ea8000c1e1b00 */
[----:B------:R-:W2:Y:S02]  /*0180*/  LDG.E.64 R4, desc[UR10][R12.64] ;  /* 0x0000000a0c047981 */ /* 0x000ea4000c1e1b00 */
[----:B--2---:R-:W-:-:S05]  /*0190*/  IADD3 R2, P0, PT, -R4, R6, RZ ;  /* 0x0000000604027210 */ /* 0x004fca0007f1e1ff */
[----:B------:R-:W-:-:S05]  /*01a0*/  IMAD.X R8, R7, 0x1, ~R5, P0 ;  /* 0x0000000107087824 */ /* 0x000fca00000e0e05 */
[----:B------:R-:W-:-:S13]  /*01b0*/  ISETP.NE.U32.AND P0, PT, R8, RZ, PT ;  /* 0x000000ff0800720c */ /* 0x000fda0003f05070 */
[----:B------:R-:W-:Y:S05]  /*01c0*/  @P0 BRA `(.L_x_1) ;  /* 0x0000000000500947 */ /* 0x000fea0003800000 */
[----:B------:R-:W0:Y:S01]  /*01d0*/  I2F.U32.RP R10, UR7 ;  /* 0x00000007000a7d06 */ /* 0x000e220008209000 */
[----:B------:R-:W-:-:S07]  /*01e0*/  ISETP.NE.U32.AND P1, PT, RZ, UR7, PT ;  /* 0x00000007ff007c0c */ /* 0x000fce000bf25070 */
[----:B0-----:R-:W0:Y:S02]  /*01f0*/  MUFU.RCP R10, R10 ;  /* 0x0000000a000a7308 */ /* 0x001e240000001000 */
[----:B0-----:R-:W-:-:S06]  /*0200*/  VIADD R8, R10, 0xffffffe ;  /* 0x0ffffffe0a087836 */ /* 0x001fcc0000000000 */
[----:B------:R0:W1:Y:S02]  /*0210*/  F2I.FTZ.U32.TRUNC.NTZ R9, R8 ;  /* 0x0000000800097305 */ /* 0x000064000021f000 */
[----:B0-----:R-:W-:Y:S02]  /*0220*/  IMAD.MOV.U32 R8, RZ, RZ, RZ ;  /* 0x000000ffff087224 */ /* 0x001fe400078e00ff */
[----:B-1----:R-:W-:-:S04]  /*0230*/  IMAD.MOV R11, RZ, RZ, -R9 ;  /* 0x000000ffff0b7224 */ /* 0x002fc800078e0a09 */
[----:B------:R-:W-:-:S04]  /*0240*/  IMAD R11, R11, UR7, RZ ;  /* 0x000000070b0b7c24 */ /* 0x000fc8000f8e02ff */
[----:B------:R-:W-:-:S06]  /*0250*/  IMAD.HI.U32 R9, R9, R11, R8 ;  /* 0x0000000b09097227 */ /* 0x000fcc00078e0008 */
[----:B------:R-:W-:-:S04]  /*0260*/  IMAD.HI.U32 R9, R9, R2, RZ ;  /* 0x0000000209097227 */ /* 0x000fc800078e00ff */
[----:B------:R-:W-:-:S04]  /*0270*/  IMAD.MOV R9, RZ, RZ, -R9 ;  /* 0x000000ffff097224 */ /* 0x000fc800078e0a09 */
[----:B------:R-:W-:Y:S02]  /*0280*/  IMAD R2, R9, UR7, R2 ;  /* 0x0000000709027c24 */ /* 0x000fe4000f8e0202 */
[----:B------:R-:W-:-:S03]  /*0290*/  IMAD.MOV.U32 R9, RZ, RZ, RZ ;  /* 0x000000ffff097224 */ /* 0x000fc600078e00ff */
[----:B------:R-:W-:-:S13]  /*02a0*/  ISETP.GE.U32.AND P0, PT, R2, UR7, PT ;  /* 0x0000000702007c0c */ /* 0x000fda000bf06070 */
[----:B------:R-:W-:-:S05]  /*02b0*/  @P0 VIADD R2, R2, -UR7 ;  /* 0x8000000702020c36 */ /* 0x000fca0008000000 */
[----:B------:R-:W-:-:S13]  /*02c0*/  ISETP.GE.U32.AND P0, PT, R2, UR7, PT ;  /* 0x0000000702007c0c */ /* 0x000fda000bf06070 */
[----:B------:R-:W-:Y:S01]  /*02d0*/  @P0 VIADD R2, R2, -UR7 ;  /* 0x8000000702020c36 */ /* 0x000fe20008000000 */
[----:B------:R-:W-:-:S05]  /*02e0*/  @!P1 LOP3.LUT R2, RZ, UR7, RZ, 0x33, !PT ;  /* 0x00000007ff029c12 */ /* 0x000fca000f8e33ff */
[----:B------:R-:W-:Y:S01]  /*02f0*/  IMAD.MOV.U32 R8, RZ, RZ, R2 ;  /* 0x000000ffff087224 */ /* 0x000fe200078e0002 */
[----:B------:R-:W-:Y:S06]  /*0300*/  BRA `(.L_x_2) ;  /* 0x0000000000087947 */ /* 0x000fec0003800000 */
.L_x_1:
[----:B------:R-:W-:-:S07]  /*0310*/  MOV R10, 0x330 ;  /* 0x00000330000a7802 */ /* 0x000fce0000000f00 */
[----:B------:R-:W-:Y:S05]  /*0320*/  CALL.REL.NOINC `($__internal_0_$__cuda_sm20_rem_u64) ;  /* 0x00000004005c7944 */ /* 0x000fea0003c00000 */
.L_x_2:
[----:B------:R-:W-:Y:S01]  /*0330*/  IADD3 R15, P0, PT, R6, -R8, RZ ;  /* 0x80000008060f7210 */ /* 0x000fe20007f1e0ff */
[----:B------:R0:W-:Y:S01]  /*0340*/  STS.128 [R0+0x10], RZ ;  /* 0x000010ff00007388 */ /* 0x0001e20000000c00 */
[----:B------:R-:W-:Y:S02]  /*0350*/  IMAD.MOV.U32 R11, RZ, RZ, RZ ;  /* 0x000000ffff0b7224 */ /* 0x000fe400078e00ff */
[----:B------:R-:W-:Y:S01]  /*0360*/  ISETP.GE.U32.AND P1, PT, R4, R15, PT ;  /* 0x0000000f0400720c */ /* 0x000fe20003f26070 */
[----:B------:R-:W-:Y:S01]  /*0370*/  IMAD.X R10, R7, 0x1, ~R9, P0 ;  /* 0x00000001070a7824 */ /* 0x000fe200000e0e09 */
[----:B------:R-:W-:Y:S02]  /*0380*/  ISETP.GT.U32.AND P0, PT, R8, R3, PT ;  /* 0x000000030800720c */ /* 0x000fe40003f04070 */
[----:B------:R-:W-:Y:S01]  /*0390*/  CS2R R6, SRZ ;  /* 0x0000000000067805 */ /* 0x000fe2000001ff00 */
[----:B------:R-:W-:Y:S01]  /*03a0*/  IMAD.MOV.U32 R13, RZ, RZ, RZ ;  /* 0x000000ffff0d7224 */ /* 0x000fe200078e00ff */
[----:B------:R-:W-:-:S02]  /*03b0*/  ISETP.GE.U32.AND.EX P1, PT, R5, R10, PT, P1 ;  /* 0x0000000a0500720c */ /* 0x000fc40003f26110 */
[----:B------:R-:W-:-:S11]  /*03c0*/  ISETP.GT.U32.AND.EX P0, PT, R9, RZ, PT, P0 ;  /* 0x000000ff0900720c */ /* 0x000fd60003f04100 */
[----:B0-----:R-:W-:Y:S05]  /*03d0*/  @P1 BRA `(.L_x_3) ;  /* 0x00000000003c1947 */ /* 0x001fea0003800000 */
[----:B------:R-:W-:Y:S01]  /*03e0*/  IMAD.MOV.U32 R11, RZ, RZ, RZ ;  /* 0x000000ffff0b7224 */ /* 0x000fe200078e00ff */
[----:B------:R-:W0:Y:S01]  /*03f0*/  LDCU.64 UR4, c[0x0][0x388] ;  /* 0x00007100ff0477ac */ /* 0x000e220008000a00 */
[----:B------:R-:W-:-:S07]  /*0400*/  IMAD.MOV.U32 R13, RZ, RZ, RZ ;  /* 0x000000ffff0d7224 */ /* 0x000fce00078e00ff */
.L_x_4:
[----:B------:R-:W-:-:S05]  /*0410*/  IADD3 R2, P1, PT, R3, R4, RZ ;  /* 0x0000000403027210 */ /* 0x000fca0007f3e0ff */
[----:B------:R-:W-:Y:S01]  /*0420*/  IMAD.X R9, RZ, RZ, R5, P1 ;  /* 0x000000ffff097224 */ /* 0x000fe200008e0605 */
[----:B0-----:R-:W-:-:S04]  /*0430*/  LEA R8, P1, R2, UR4, 0x5 ;  /* 0x0000000402087c11 */ /* 0x001fc8000f8228ff */
[----:B------:R-:W-:-:S06]  /*0440*/  LEA.HI.X R9, R2, UR5, R9, 0x5, P1 ;  /* 0x0000000502097c11 */ /* 0x000fcc00088f2c09 */
[----:B------:R-:W2:Y:S01]  /*0450*/  LDG.E.64 R8, desc[UR10][R8.64] ;  /* 0x0000000a08087981 */ /* 0x000ea2000c1e1b00 */
[----:B------:R-:W-:-:S04]  /*0460*/  IADD3 R4, P2, PT, R4, UR7, RZ ;  /* 0x0000000704047c10 */ /* 0x000fc8000ff5e0ff */
[----:B------:R-:W-:Y:S01]  /*0470*/  ISETP.GE.U32.AND P1, PT, R4, R15, PT ;  /* 0x0000000f0400720c */ /* 0x000fe20003f26070 */
[----:B------:R-:W-:-:S05]  /*0480*/  IMAD.X R5, RZ, RZ, R5, P2 ;  /* 0x000000ffff057224 */ /* 0x000fca00010e0605 */
[----:B------:R-:W-:Y:S02]  /*0490*/  ISETP.GE.U32.AND.EX P1, PT, R5, R10, PT, P1 ;  /* 0x0000000a0500720c */ /* 0x000fe40003f26110 */
[----:B--2---:R-:W-:-:S05]  /*04a0*/  IADD3 R11, P2, PT, R8, R11, RZ ;  /* 0x0000000b080b7210 */ /* 0x004fca0007f5e0ff */
[----:B------:R-:W-:-:S06]  /*04b0*/  IMAD.X R13, R9, 0x1, R13, P2 ;  /* 0x00000001090d7824 */ /* 0x000fcc00010e060d */
[----:B------:R-:W-:Y:S05]  /*04c0*/  @!P1 BRA `(.L_x_4) ;  /* 0xfffffffc00d09947 */ /* 0x000fea000383ffff */
.L_x_3:
[----:B------:R-:W-:Y:S04]  /*04d0*/  BSSY.RECONVERGENT B0, `(.L_x_5) ;  /* 0x000000a000007945 */ /* 0x000fe80003800200 */
[----:B------:R-:W-:Y:S05]  /*04e0*/  @!P0 BRA `(.L_x_6) ;  /* 0x0000000000208947 */ /* 0x000fea0003800000 */
[----:B------:R-:W0:Y:S01]  /*04f0*/  LDCU.64 UR4, c[0x0][0x388] ;  /* 0x00007100ff0477ac */ /* 0x000e220008000a00 */
[----:B------:R-:W-:-:S05]  /*0500*/  IADD3 R2, P0, PT, R3, R15, RZ ;  /* 0x0000000f03027210 */ /* 0x000fca0007f1e0ff */
[----:B------:R-:W-:Y:S01]  /*0510*/  IMAD.X R5, RZ, RZ, R10, P0 ;  /* 0x000000ffff057224 */ /* 0x000fe200000e060a */
[----:B0-----:R-:W-:-:S04]  /*0520*/  LEA R4, P0, R2, UR4, 0x5 ;  /* 0x0000000402047c11 */ /* 0x001fc8000f8028ff */
[----:B------:R-:W-:-:S06]  /*0530*/  LEA.HI.X R5, R2, UR5, R5, 0x5, P0 ;  /* 0x0000000502057c11 */ /* 0x000fcc00080f2c05 */
[----:B------:R-:W2:Y:S02]  /*0540*/  LDG.E.64 R4, desc[UR10][R4.64] ;  /* 0x0000000a04047981 */ /* 0x000ea4000c1e1b00 */
[----:B--2---:R-:W-:-:S05]  /*0550*/  IADD3 R11, P0, PT, R4, R11, RZ ;  /* 0x0000000b040b7210 */ /* 0x004fca0007f1e0ff */
[----:B------:R-:W-:-:S08]  /*0560*/  IMAD.X R13, R5, 0x1, R13, P0 ;  /* 0x00000001050d7824 */ /* 0x000fd000000e060d */
.L_x_6:
[----:B------:R-:W-:Y:S05]  /*0570*/  BSYNC.RECONVERGENT B0 ;  /* 0x0000000000007941 */ /* 0x000fea0003800200 */
.L_x_5:
[----:B------:R-:W-:Y:S01]  /*0580*/  IMAD.MOV.U32 R4, RZ, RZ, R11 ;  /* 0x000000ffff047224 */ /* 0x000fe200078e000b */
[----:B------:R-:W-:Y:S01]  /*0590*/  UISETP.GE.U32.AND UP0, UPT, UR7, 0x2, UPT ;  /* 0x000000020700788c */ /* 0x000fe2000bf06070 */
[----:B------:R-:W-:Y:S01]  /*05a0*/  IMAD.MOV.U32 R5, RZ, RZ, R13 ;  /* 0x000000ffff057224 */ /* 0x000fe200078e000d */
[----:B------:R-:W-:-:S04]  /*05b0*/  ISETP.NE.AND P0, PT, R3, RZ, PT ;  /* 0x000000ff0300720c */ /* 0x000fc80003f05270 */
[----:B------:R0:W-:Y:S01]  /*05c0*/  STS.128 [R0], R4 ;  /* 0x0000000400007388 */ /* 0x0001e20000000c00 */
[----:B------:R-:W-:Y:S06]  /*05d0*/  BAR.SYNC.DEFER_BLOCKING 0x0 ;  /* 0x0000000000007b1d */ /* 0x000fec0000010000 */
[----:B------:R-:W-:Y:S05]  /*05e0*/  BRA.U !UP0, `(.L_x_7) ;  /* 0x0000000108347547 */ /* 0x000fea000b800000 */
[----:B------:R-:W-:-:S07]  /*05f0*/  IMAD.U32 R2, RZ, RZ, UR7 ;  /* 0x00000007ff027e24 */ /* 0x000fce000f8e00ff */
.L_x_8:
[----:B------:R-:W-:-:S04]  /*0600*/  SHF.R.U32.HI R9, RZ, 0x1, R2 ;  /* 0x00000001ff097819 */ /* 0x000fc80000011602 */
[----:B------:R-:W-:-:S13]  /*0610*/  ISETP.GE.U32.AND P1, PT, R3, R9, PT ;  /* 0x000000090300720c */ /* 0x000fda0003f26070 */
[----:B------:R-:W-:Y:S01]  /*0620*/  @!P1 IMAD R8, R9, 0x20, R0 ;  /* 0x0000002009089824 */ /* 0x000fe200078e0200 */
[----:B0-----:R-:W-:Y:S04]  /*0630*/  @!P1 LDS.64 R6, [R0] ;  /* 0x0000000000069984 */ /* 0x001fe80000000a00 */
[----:B------:R-:W0:Y:S02]  /*0640*/  @!P1 LDS.64 R4, [R8] ;  /* 0x0000000008049984 */ /* 0x000e240000000a00 */
[----:B0-----:R-:W-:-:S05]  /*0650*/  @!P1 IADD3 R4, P2, PT, R4, R6, RZ ;  /* 0x0000000604049210 */ /* 0x001fca0007f5e0ff */
[----:B------:R-:W-:-:S05]  /*0660*/  @!P1 IMAD.X R5, R5, 0x1, R7, P2 ;  /* 0x0000000105059824 */ /* 0x000fca00010e0607 */
[----:B------:R1:W-:Y:S01]  /*0670*/  @!P1 STS.64 [R0], R4 ;  /* 0x0000000400009388 */ /* 0x0003e20000000a00 */
[----:B------:R-:W-:Y:S01]  /*0680*/  BAR.SYNC.DEFER_BLOCKING 0x0 ;  /* 0x0000000000007b1d */ /* 0x000fe20000010000 */
[----:B------:R-:W-:Y:S01]  /*0690*/  ISETP.GT.U32.AND P1, PT, R2, 0x3, PT ;  /* 0x000000030200780c */ /* 0x000fe20003f24070 */
[----:B------:R-:W-:-:S12]  /*06a0*/  IMAD.MOV.U32 R2, RZ, RZ, R9 ;  /* 0x000000ffff027224 */ /* 0x000fd800078e0009 */
[----:B-1----:R-:W-:Y:S05]  /*06b0*/  @P1 BRA `(.L_x_8) ;  /* 0xfffffffc00d01947 */ /* 0x002fea000383ffff */
.L_x_7:
[----:B------:R-:W-:Y:S04]  /*06c0*/  BSSY.RECONVERGENT B0, `(.L_x_9) ;  /* 0x0000013000007945 */ /* 0x000fe80003800200 */
[----:B------:R-:W-:Y:S05]  /*06d0*/  @P0 BRA `(.L_x_10) ;  /* 0x0000000000440947 */ /* 0x000fea0003800000 */
[----:B------:R-:W1:Y:S08]  /*06e0*/  LDC.64 R12, c[0x4][0x58] ;  /* 0x01001600ff0c7b82 */ /* 0x000e700000000a00 */
[----:B------:R-:W2:Y:S01]  /*06f0*/  S2UR UR5, SR_CgaCtaId ;  /* 0x00000000000579c3 */ /* 0x000ea20000008800 */
[----:B------:R-:W-:-:S07]  /*0700*/  UMOV UR4, 0x400 ;  /* 0x0000040000047882 */ /* 0x000fce0000000000 */
[----:B------:R-:W3:Y:S01]  /*0710*/  LDC.64 R16, c[0x0][0x380] ;  /* 0x0000e000ff107b82 */ /* 0x000ee20000000a00 */
[----:B-1----:R-:W4:Y:S01]  /*0720*/  LDG.E.64 R12, desc[UR10][R12.64] ;  /* 0x0000000a0c0c7981 */ /* 0x002f22000c1e1b00 */
[----:B--2---:R-:W-:-:S09]  /*0730*/  ULEA UR4, UR5, UR4, 0x18 ;  /* 0x0000000405047291 */ /* 0x004fd2000f8ec0ff */
[----:B------:R-:W1:Y:S04]  /*0740*/  LDS.128 R8, [UR4] ;  /* 0x00000004ff087984 */ /* 0x000e680008000c00 */
[----:B0-----:R-:W0:Y:S01]  /*0750*/  LDS.128 R4, [UR4+0x10] ;  /* 0x00001004ff047984 */ /* 0x001e220008000c00 */
[----:B----4-:R-:W-:-:S04]  /*0760*/  IADD3 R14, P0, PT, R12, UR12, RZ ;  /* 0x0000000c0c0e7c10 */ /* 0x010fc8000ff1e0ff */
[----:B------:R-:W-:-:S06]  /*0770*/  IADD3.X R15, PT, PT, R13, UR8, RZ, P0, !PT ;  /* 0x000000080d0f7c10 */ /* 0x000fcc00087fe4ff */
[----:B------:R-:W3:Y:S02]  /*0780*/  LDG.E.64 R14, desc[UR10][R14.64] ;  /* 0x0000000a0e0e7981 */ /* 0x000ee4000c1e1b00 */
[----:B---3--:R-:W-:-:S04]  /*0790*/  LEA R16, P0, R14, R16, 0x5 ;  /* 0x000000100e107211 */ /* 0x008fc800078028ff */
[----:B------:R-:W-:-:S05]  /*07a0*/  LEA.HI.X R17, R14, R17, R15, 0x5, P0 ;  /* 0x000000110e117211 */ /* 0x000fca00000f2c0f */
[----:B-1----:R1:W-:Y:S04]  /*07b0*/  STG.E.64 desc[UR10][R16.64], R8 ;  /* 0x0000000810007986 */ /* 0x0023e8000c101b0a */
[----:B------:R1:W-:Y:S04]  /*07c0*/  STG.E.64 desc[UR10][R16.64+0x8], R10 ;  /* 0x0000080a10007986 */ /* 0x0003e8000c101b0a */
[----:B0-----:R1:W-:Y:S04]  /*07d0*/  STG.E.64 desc[UR10][R16.64+0x10], R4 ;  /* 0x0000100410007986 */ /* 0x0013e8000c101b0a */
[----:B------:R1:W-:Y:S02]  /*07e0*/  STG.E.64 desc[UR10][R16.64+0x18], R6 ;  /* 0x0000180610007986 */ /* 0x0003e4000c101b0a */
.L_x_10:
[----:B------:R-:W-:Y:S05]  /*07f0*/  BSYNC.RECONVERGENT B0 ;  /* 0x0000000000007941 */ /* 0x000fea0003800200 */
.L_x_9:
[----:B01----:R-:W0:Y:S02]  /*0800*/  LDC.64 R4, c[0x4][0x30] ;  /* 0x01000c00ff047b82 */ /* 0x003e240000000a00 */
[----:B0-----:R-:W2:Y:S01]  /*0810*/  LDG.E.64 R4, desc[UR10][R4.64] ;  /* 0x0000000a04047981 */ /* 0x001ea2000c1e1b00 */
[----:B------:R-:W-:-:S04]  /*0820*/  UIADD3 UR5, UPT, UPT, UR9, UR6, URZ ;  /* 0x0000000609057290 */ /* 0x000fc8000fffe0ff */
[----:B------:R-:W-:-:S03]  /*0830*/  USHF.R.S32.HI UR4, URZ, 0x1f, UR5 ;  /* 0x0000001fff047899 */ /* 0x000fc60008011405 */
[----:B------:R-:W-:Y:S01]  /*0840*/  UMOV UR6, UR5 ;  /* 0x0000000500067c82 */ /* 0x000fe20008000000 */
[----:B--2---:R-:W-:-:S04]  /*0850*/  ISETP.GT.U32.AND P0, PT, R4, UR5, PT ;  /* 0x0000000504007c0c */ /* 0x004fc8000bf04070 */
[----:B------:R-:W-:-:S13]  /*0860*/  ISETP.GT.U32.AND.EX P0, PT, R5, UR4, PT, P0 ;  /* 0x0000000405007c0c */ /* 0x000fda000bf04100 */
[----:B------:R-:W-:Y:S05]  /*0870*/  @P0 BRA `(.L_x_11) ;  /* 0xfffffff800240947 */ /* 0x000fea000383ffff */
.L_x_0:
[----:B------:R-:W-:Y:S06]  /*0880*/  BAR.SYNC.DEFER_BLOCKING 0x0 ;  /* 0x0000000000007b1d */ /* 0x000fec0000010000 */
[----:B------:R-:W-:Y:S05]  /*0890*/  EXIT ;  /* 0x000000000000794d */ /* 0x000fea0003800000 */
        .weak           $__internal_0_$__cuda_sm20_rem_u64
        .type           $__internal_0_$__cuda_sm20_rem_u64,@function
        .size           $__internal_0_$__cuda_sm20_rem_u64,(.L_x_19 - $__internal_0_$__cuda_sm20_rem_u64)
$__internal_0_$__cuda_sm20_rem_u64:
[----:B------:R-:W-:Y:S01]  /*08a0*/  UMOV UR4, UR7 ;  /* 0x0000000700047c82 */ /* 0x000fe20008000000 */
[----:B------:R-:W-:Y:S02]  /*08b0*/  UMOV UR5, URZ ;  /* 0x000000ff00057c82 */ /* 0x000fe40008000000 */
[----:B------:R-:W0:Y:S08]  /*08c0*/  I2F.U64.RP R9, UR4 ;  /* 0x0000000400097d12 */ /* 0x000e300008309000 */
[----:B0-----:R-:W0:Y:S02]  /*08d0*/  MUFU.RCP R9, R9 ;  /* 0x0000000900097308 */ /* 0x001e240000001000 */
[----:B0-----:R-:W-:-:S06]  /*08e0*/  VIADD R12, R9, 0x1ffffffe ;  /* 0x1ffffffe090c7836 */ /* 0x001fcc0000000000 */
[----:B------:R-:W0:Y:S02]  /*08f0*/  F2I.U64.TRUNC R12, R12 ;  /* 0x0000000c000c7311 */ /* 0x000e24000020d800 */
[----:B0-----:R-:W-:-:S04]  /*0900*/  IMAD.WIDE.U32 R14, R12, UR7, RZ ;  /* 0x000000070c0e7c25 */ /* 0x001fc8000f8e00ff */
[----:B------:R-:W-:Y:S01]  /*0910*/  IMAD R15, R13, UR7, R15 ;  /* 0x000000070d0f7c24 */ /* 0x000fe2000f8e020f */
[----:B------:R-:W-:-:S05]  /*0920*/  IADD3 R11, P0, PT, RZ, -R14, RZ ;  /* 0x8000000eff0b7210 */ /* 0x000fca0007f1e0ff */
[----:B------:R-:W-:-:S04]  /*0930*/  IMAD.HI.U32 R14, R12, R11, RZ ;  /* 0x0000000b0c0e7227 */ /* 0x000fc800078e00ff */
[----:B------:R-:W-:Y:S02]  /*0940*/  IMAD.X R17, RZ, RZ, ~R15, P0 ;  /* 0x000000ffff117224 */ /* 0x000fe400000e0e0f */
[----:B------:R-:W-:Y:S02]  /*0950*/  IMAD.MOV.U32 R15, RZ, RZ, R12 ;  /* 0x000000ffff0f7224 */ /* 0x000fe400078e000c */
[-C--:B------:R-:W-:Y:S02]  /*0960*/  IMAD R19, R13, R17.reuse, RZ ;  /* 0x000000110d137224 */ /* 0x080fe400078e02ff */
[----:B------:R-:W-:-:S04]  /*0970*/  IMAD.WIDE.U32 R14, P0, R12, R17, R14 ;  /* 0x000000110c0e7225 */ /* 0x000fc8000780000e */
[----:B------:R-:W-:-:S04]  /*0980*/  IMAD.HI.U32 R9, R13, R17, RZ ;  /* 0x000000110d097227 */ /* 0x000fc800078e00ff */
[----:B------:R-:W-:-:S04]  /*0990*/  IMAD.HI.U32 R14, P1, R13, R11, R14 ;  /* 0x0000000b0d0e7227 */ /* 0x000fc8000782000e */
[----:B------:R-:W-:Y:S01]  /*09a0*/  IMAD.X R9, R9, 0x1, R13, P0 ;  /* 0x0000000109097824 */ /* 0x000fe200000e060d */
[----:B------:R-:W-:-:S04]  /*09b0*/  IADD3 R15, P2, PT, R19, R14, RZ ;  /* 0x0000000e130f7210 */ /* 0x000fc80007f5e0ff */
[----:B------:R-:W-:Y:S01]  /*09c0*/  IADD3.X R9, PT, PT, RZ, RZ, R9, P2, P1 ;  /* 0x000000ffff097210 */ /* 0x000fe200017e2409 */
[----:B------:R-:W-:-:S03]  /*09d0*/  IMAD.WIDE.U32 R12, R15, UR7, RZ ;  /* 0x000000070f0c7c25 */ /* 0x000fc6000f8e00ff */
[----:B------:R-:W-:Y:S01]  /*09e0*/  IADD3 R11, P0, PT, RZ, -R12, RZ ;  /* 0x8000000cff0b7210 */ /* 0x000fe20007f1e0ff */
[----:B------:R-:W-:Y:S02]  /*09f0*/  IMAD R12, R9, UR7, R13 ;  /* 0x00000007090c7c24 */ /* 0x000fe4000f8e020d */
[----:B------:R-:W-:Y:S02]  /*0a00*/  IMAD.MOV.U32 R13, RZ, RZ, RZ ;  /* 0x000000ffff0d7224 */ /* 0x000fe400078e00ff */
[----:B------:R-:W-:-:S04]  /*0a10*/  IMAD.HI.U32 R14, R15, R11, RZ ;  /* 0x0000000b0f0e7227 */ /* 0x000fc800078e00ff */
[----:B------:R-:W-:-:S04]  /*0a20*/  IMAD.X R12, RZ, RZ, ~R12, P0 ;  /* 0x000000ffff0c7224 */ /* 0x000fc800000e0e0c */
[----:B------:R-:W-:-:S04]  /*0a30*/  IMAD.WIDE.U32 R14, P0, R15, R12, R14 ;  /* 0x0000000c0f0e7225 */ /* 0x000fc8000780000e */
[C---:B------:R-:W-:Y:S02]  /*0a40*/  IMAD R16, R9.reuse, R12, RZ ;  /* 0x0000000c09107224 */ /* 0x040fe400078e02ff */
[----:B------:R-:W-:-:S04]  /*0a50*/  IMAD.HI.U32 R11, P1, R9, R11, R14 ;  /* 0x0000000b090b7227 */ /* 0x000fc8000782000e */
[----:B------:R-:W-:Y:S01]  /*0a60*/  IMAD.HI.U32 R12, R9, R12, RZ ;  /* 0x0000000c090c7227 */ /* 0x000fe200078e00ff */
[----:B------:R-:W-:-:S03]  /*0a70*/  IADD3 R11, P2, PT, R16, R11, RZ ;  /* 0x0000000b100b7210 */ /* 0x000fc60007f5e0ff */
[----:B------:R-:W-:Y:S02]  /*0a80*/  IMAD.X R9, R12, 0x1, R9, P0 ;  /* 0x000000010c097824 */ /* 0x000fe400000e0609 */
[----:B------:R-:W-:-:S03]  /*0a90*/  IMAD.HI.U32 R12, R11, R2, RZ ;  /* 0x000000020b0c7227 */ /* 0x000fc600078e00ff */
[----:B------:R-:W-:Y:S01]  /*0aa0*/  IADD3.X R9, PT, PT, RZ, RZ, R9, P2, P1 ;  /* 0x000000ffff097210 */ /* 0x000fe200017e2409 */
[----:B------:R-:W-:-:S04]  /*0ab0*/  IMAD.WIDE.U32 R12, R11, R8, R12 ;  /* 0x000000080b0c7225 */ /* 0x000fc800078e000c */
[C---:B------:R-:W-:Y:S02]  /*0ac0*/  IMAD R11, R9.reuse, R8, RZ ;  /* 0x00000008090b7224 */ /* 0x040fe400078e02ff */
[----:B------:R-:W-:-:S04]  /*0ad0*/  IMAD.HI.U32 R12, P0, R9, R2, R12 ;  /* 0x00000002090c7227 */ /* 0x000fc8000780000c */
[----:B------:R-:W-:Y:S01]  /*0ae0*/  IMAD.HI.U32 R9, R9, R8, RZ ;  /* 0x0000000809097227 */ /* 0x000fe200078e00ff */
[----:B------:R-:W-:-:S03]  /*0af0*/  IADD3 R12, P1, PT, R11, R12, RZ ;  /* 0x0000000c0b0c7210 */ /* 0x000fc60007f3e0ff */
[----:B------:R-:W-:Y:S02]  /*0b00*/  IMAD.X R9, RZ, RZ, R9, P0 ;  /* 0x000000ffff097224 */ /* 0x000fe400000e0609 */
[----:B------:R-:W-:-:S04]  /*0b10*/  IMAD.WIDE.U32 R12, R12, UR7, RZ ;  /* 0x000000070c0c7c25 */ /* 0x000fc8000f8e00ff */
[----:B------:R-:W-:Y:S01]  /*0b20*/  IMAD.X R9, RZ, RZ, R9, P1 ;  /* 0x000000ffff097224 */ /* 0x000fe200008e0609 */
[----:B------:R-:W-:-:S03]  /*0b30*/  IADD3 R12, P0, PT, -R12, R2, RZ ;  /* 0x000000020c0c7210 */ /* 0x000fc60007f1e1ff */
[----:B------:R-:W-:Y:S01]  /*0b40*/  IMAD R9, R9, UR7, R13 ;  /* 0x0000000709097c24 */ /* 0x000fe2000f8e020d */
[----:B------:R-:W-:-:S03]  /*0b50*/  IADD3 R11, P1, PT, R12, -UR7, RZ ;  /* 0x800000070c0b7c10 */ /* 0x000fc6000ff3e0ff */
[----:B------:R-:W-:Y:S01]  /*0b60*/  IMAD.X R9, R8, 0x1, ~R9, P0 ;  /* 0x0000000108097824 */ /* 0x000fe200000e0e09 */
[----:B------:R-:W-:-:S04]  /*0b70*/  ISETP.GE.U32.AND P0, PT, R12, UR7, PT ;  /* 0x000000070c007c0c */ /* 0x000fc8000bf06070 */
[C---:B------:R-:W-:Y:S02]  /*0b80*/  ISETP.GE.U32.AND.EX P0, PT, R9.reuse, RZ, PT, P0 ;  /* 0x000000ff0900720c */ /* 0x040fe40003f06100 */
[----:B------:R-:W-:Y:S02]  /*0b90*/  IADD3.X R2, PT, PT, R9, -0x1, RZ, P1, !PT ;  /* 0xffffffff09027810 */ /* 0x000fe40000ffe4ff */
[----:B------:R-:W-:Y:S02]  /*0ba0*/  SEL R11, R11, R12, P0 ;  /* 0x0000000c0b0b7207 */ /* 0x000fe40000000000 */
[----:B------:R-:W-:Y:S02]  /*0bb0*/  SEL R2, R2, R9, P0 ;  /* 0x0000000902027207 */ /* 0x000fe40000000000 */
[C---:B------:R-:W-:Y:S02]  /*0bc0*/  ISETP.GE.U32.AND P0, PT, R11.reuse, UR7, PT ;  /* 0x000000070b007c0c */ /* 0x040fe4000bf06070 */
[----:B------:R-:W-:-:S02]  /*0bd0*/  IADD3 R8, P2, PT, R11, -UR7, RZ ;  /* 0x800000070b087c10 */ /* 0x000fc4000ff5e0ff */
[C---:B------:R-:W-:Y:S02]  /*0be0*/  ISETP.GE.U32.AND.EX P0, PT, R2.reuse, RZ, PT, P0 ;  /* 0x000000ff0200720c */ /* 0x040fe40003f06100 */
[----:B------:R-:W-:Y:S02]  /*0bf0*/  ISETP.NE.U32.AND P1, PT, RZ, UR7, PT ;  /* 0x00000007ff007c0c */ /* 0x000fe4000bf25070 */
[----:B------:R-:W-:Y:S02]  /*0c00*/  IADD3.X R9, PT, PT, R2, -0x1, RZ, P2, !PT ;  /* 0xffffffff02097810 */ /* 0x000fe400017fe4ff */
[----:B------:R-:W-:Y:S01]  /*0c10*/  SEL R8, R8, R11, P0 ;  /* 0x0000000b08087207 */ /* 0x000fe20000000000 */
[----:B------:R-:W-:Y:S01]  /*0c20*/  IMAD.MOV.U32 R11, RZ, RZ, 0x0 ;  /* 0x00000000ff0b7424 */ /* 0x000fe200078e00ff */
[----:B------:R-:W-:Y:S02]  /*0c30*/  ISETP.NE.AND.EX P1, PT, RZ, RZ, PT, P1 ;  /* 0x000000ffff00720c */ /* 0x000fe40003f25310 */
[----:B------:R-:W-:-:S02]  /*0c40*/  SEL R9, R9, R2, P0 ;  /* 0x0000000209097207 */ /* 0x000fc40000000000 */
[----:B------:R-:W-:Y:S02]  /*0c50*/  SEL R8, R8, 0xffffffff, P1 ;  /* 0xffffffff08087807 */ /* 0x000fe40000800000 */
[----:B------:R-:W-:Y:S01]  /*0c60*/  SEL R9, R9, 0xffffffff, P1 ;  /* 0xffffffff09097807 */ /* 0x000fe20000800000 */
[----:B------:R-:W-:Y:S06]  /*0c70*/  RET.REL.NODEC R10 `(_Z16sumWitnessKernelI4fr_tEvPT_S2_) ;  /* 0xfffffff00ae07950 */ /* 0x000fec0003c3ffff */
.L_x_12:
[----:B------:R-:W-:-:S00]  /*0c80*/  BRA `(.L_x_12) ;  /* 0xfffffffc00fc7947 */ /* 0x000fc0000383ffff */
[----:B------:R-:W-:-:S00]  /*0c90*/  NOP ;  /* 0x0000000000007918 */ /* 0x000fc00000000000 */
        /* <DEDUP_REMOVED lines=14> */
.L_x_19:


//--------------------- .text._Z21multiplyWitnessKernelI4fr_tEvPT_S2_ --------------------------
	.section	.text._Z21multiplyWitnessKernelI4fr_tEvPT_S2_,"ax",@progbits
	.align	128
        .global         _Z21multiplyWitnessKernelI4fr_tEvPT_S2_
        .type           _Z21multiplyWitnessKernelI4fr_tEvPT_S2_,@function
        .size           _Z21multiplyWitnessKernelI4fr_tEvPT_S2_,(.L_x_21 - _Z21multiplyWitnessKernelI4fr_tEvPT_S2_)
        .other          _Z21multiplyWitnessKernelI4fr_tEvPT_S2_,@"STO_CUDA_ENTRY STV_DEFAULT"
_Z21multiplyWitnessKernelI4fr_tEvPT_S2_:
.text._Z21multiplyWitnessKernelI4fr_tEvPT_S2_:
[----:B------:R-:W-:Y:S08]  /*0000*/  LDC R1, c[0x0][0x37c] ;  /* 0x0000df00ff017b82 */ /* 0x000ff00000000800 */
[----:B------:R-:W0:Y:S01]  /*0010*/  LDC.64 R2, c[0x4][0x28] ;  /* 0x01000a00ff027b82 */ /* 0x000e220000000a00 */
[----:B------:R-:W0:Y:S02]  /*0020*/  LDCU.64 UR6, c[0x0][0x358] ;  /* 0x00006b00ff0677ac */ /* 0x000e240008000a00 */
[----:B0-----:R-:W2:Y:S05]  /*0030*/  LDG.E.64 R8, desc[UR6][R2.64] ;  /* 0x0000000602087981 */ /* 0x001eaa000c1e1b00 */
[----:B------:R-:W2:Y:S02]  /*0040*/  S2UR UR8, SR_CTAID.X ;  /* 0x00000000000879c3 */ /* 0x000ea40000002500 */
[----:B--2---:R-:W-:-:S04]  /*0050*/  ISETP.GT.U32.AND P0, PT, R8, UR8, PT ;  /* 0x0000000808007c0c */ /* 0x004fc8000bf04070 */
[----:B------:R-:W-:-:S13]  /*0060*/  ISETP.GT.U32.AND.EX P0, PT, R9, RZ, PT, P0 ;  /* 0x000000ff0900720c */ /* 0x000fda0003f04100 */
[----:B------:R-:W-:Y:S05]  /*0070*/  @!P0 EXIT ;  /* 0x000000000000894d */ /* 0x000fea0003800000 */
[----:B------:R-:W0:Y:S01]  /*0080*/  LDCU UR9, c[0x0][0x360] ;  /* 0x00006c00ff0977ac */ /* 0x000e220008000800 */
[----:B------:R-:W1:Y:S01]  /*0090*/  S2R R0, SR_TID.X ;  /* 0x0000000000007919 */ /* 0x000e620000002100 */
[----:B------:R-:W2:Y:S01]  /*00a0*/  LDC R2, c[0x0][0x370] ;  /* 0x0000dc00ff027b82 */ /* 0x000ea20000000800 */
[----:B------:R-:W-:Y:S02]  /*00b0*/  IMAD.U32 R13, RZ, RZ, UR8 ;  /* 0x00000008ff0d7e24 */ /* 0x000fe4000f8e00ff */
[----:B------:R-:W-:Y:S02]  /*00c0*/  IMAD.MOV.U32 R12, RZ, RZ, RZ ;  /* 0x000000ffff0c7224 */ /* 0x000fe400078e00ff */
[----:B------:R-:W-:-:S07]  /*00d0*/  IMAD.U32 R3, RZ, RZ, UR8 ;  /* 0x00000008ff037e24 */ /* 0x000fce000f8e00ff */
.L_x_17:
[----:B------:R-:W3:Y:S08]  /*00e0*/  LDC.64 R4, c[0x4][0x8] ;  /* 0x01000200ff047b82 */ /* 0x000ef00000000a00 */
[----:B----4-:R-:W4:Y:S08]  /*00f0*/  LDC.64 R10, c[0x4][0x50] ;  /* 0x01001400ff0a7b82 */ /* 0x010f300000000a00 */
[----:B------:R-:W0:Y:S01]  /*0100*/  LDC.64 R18, c[0x0][0x388] ;  /* 0x0000e200ff127b82 */ /* 0x000e220000000a00 */
[----:B---3--:R-:W3:Y:S04]  /*0110*/  LDG.E.64 R4, desc[UR6][R4.64] ;  /* 0x0000000604047981 */ /* 0x008ee8000c1e1b00 */
[----:B----4-:R-:W4:Y:S01]  /*0120*/  LDG.E.64 R10, desc[UR6][R10.64] ;  /* 0x000000060a0a7981 */ /* 0x010f22000c1e1b00 */
[----:B---3--:R-:W-:-:S04]  /*0130*/  LEA R16, P0, R13, R4, 0x3 ;  /* 0x000000040d107211 */ /* 0x008fc800078018ff */
[----:B------:R-:W-:-:S05]  /*0140*/  LEA.HI.X R17, R13, R5, R12, 0x3, P0 ;  /* 0x000000050d117211 */ /* 0x000fca00000f1c0c */
[----:B------:R-:W0:Y:S01]  /*0150*/  LDG.E.64 R6, desc[UR6][R16.64] ;  /* 0x0000000610067981 */ /* 0x000e22000c1e1b00 */
[----:B------:R-:W-:-:S04]  /*0160*/  VIADD R13, R3, UR8 ;  /* 0x00000008030d7c36 */ /* 0x000fc80008000000 */
[C---:B------:R-:W-:Y:S02]  /*0170*/  VIADD R15, R13.reuse, 0x1 ;  /* 0x000000010d0f7836 */ /* 0x040fe40000000000 */
[----:B----4-:R-:W-:-:S04]  /*0180*/  IMAD.WIDE.U32 R12, R13, 0x8, R10 ;  /* 0x000000080d0c7825 */ /* 0x010fc800078e000a */
[----:B------:R-:W-:Y:S02]  /*0190*/  IMAD.WIDE.U32 R14, R15, 0x8, R10 ;  /* 0x000000080f0e7825 */ /* 0x000fe400078e000a */
[----:B------:R-:W3:Y:S04]  /*01a0*/  LDG.E.64 R12, desc[UR6][R12.64] ;  /* 0x000000060c0c7981 */ /* 0x000ee8000c1e1b00 */
[----:B------:R-:W3:Y:S01]  /*01b0*/  LDG.E.64 R4, desc[UR6][R14.64] ;  /* 0x000000060e047981 */ /* 0x000ee2000c1e1b00 */
[----:B0-----:R-:W-:-:S04]  /*01c0*/  LEA R10, P0, R6, R18, 0x5 ;  /* 0x00000012060a7211 */ /* 0x001fc800078028ff */
[----:B------:R-:W-:-:S05]  /*01d0*/  LEA.HI.X R11, R6, R19, R7, 0x5, P0 ;  /* 0x00000013060b7211 */ /* 0x000fca00000f2c07 */
[----:B------:R0:W5:Y:S01]  /*01e0*/  LDG.E.64 R6, desc[UR6][R10.64] ;  /* 0x000000060a067981 */ /* 0x000162000c1e1b00 */
[----:B---3--:R-:W-:-:S04]  /*01f0*/  ISETP.GE.U32.AND P0, PT, R12, R4, PT ;  /* 0x000000040c00720c */ /* 0x008fc80003f06070 */
[----:B------:R-:W-:-:S13]  /*0200*/  ISETP.GE.U32.AND.EX P0, PT, R13, R5, PT, P0 ;  /* 0x000000050d00720c */ /* 0x000fda0003f06100 */
[----:B0-----:R-:W-:Y:S05]  /*0210*/  @P0 BRA `(.L_x_13) ;  /* 0x0000000000880947 */ /* 0x001fea0003800000 */
[----:B------:R-:W0:Y:S01]  /*0220*/  LDC.64 R8, c[0x4][RZ] ;  /* 0x01000000ff087b82 */ /* 0x000e220000000a00 */
[----:B------:R-:W-:Y:S01]  /*0230*/  BSSY.RECONVERGENT B0, `(.L_x_14) ;  /* 0x000001e000007945 */ /* 0x000fe20003800200 */
[----:B------:R-:W-:Y:S01]  /*0240*/  IMAD.MOV.U32 R15, RZ, RZ, R12 ;  /* 0x000000ffff0f7224 */ /* 0x000fe200078e000c */
[----:B------:R-:W3:Y:S05]  /*0250*/  LDCU.64 UR4, c[0x0][0x380] ;  /* 0x00007000ff0477ac */ /* 0x000eea0008000a00 */
[----:B------:R-:W4:Y:S02]  /*0260*/  LDC.64 R10, c[0x4][0x10] ;  /* 0x01000400ff0a7b82 */ /* 0x000f240000000a00 */
.L_x_16:
[----:B01----:R-:W-:-:S04]  /*0270*/  IADD3 R21, P1, PT, R0, R15, RZ ;  /* 0x0000000f00157210 */ /* 0x003fc80007f3e0ff */
[----:B------:R-:W-:Y:S01]  /*0280*/  ISETP.GE.U32.AND P0, PT, R21, R4, PT ;  /* 0x000000041500720c */ /* 0x000fe20003f06070 */
[----:B------:R-:W-:-:S05]  /*0290*/  IMAD.X R25, RZ, RZ, R13, P1 ;  /* 0x000000ffff197224 */ /* 0x000fca00008e060d */
[----:B------:R-:W-:-:S13]  /*02a0*/  ISETP.GE.U32.AND.EX P0, PT, R25, R5, PT, P0 ;  /* 0x000000051900720c */ /* 0x000fda0003f06100 */
[----:B------:R-:W-:Y:S05]  /*02b0*/  @P0 BRA `(.L_x_15) ;  /* 0x0000000000540947 */ /* 0x000fea0003800000 */
[----:B0-----:R-:W2:Y:S04]  /*02c0*/  LDG.E.64 R16, desc[UR6][R8.64] ;  /* 0x0000000608107981 */ /* 0x001ea8000c1e1b00 */
[----:B----4-:R-:W4:Y:S01]  /*02d0*/  LDG.E.64 R18, desc[UR6][R10.64] ;  /* 0x000000060a127981 */ /* 0x010f22000c1e1b00 */
[C---:B--2---:R-:W-:Y:S02]  /*02e0*/  LEA R22, P0, R21.reuse, R16, 0x5 ;  /* 0x0000001015167211 */ /* 0x044fe400078028ff */
[C---:B----4-:R-:W-:Y:S02]  /*02f0*/  LEA R18, P1, R21.reuse, R18, 0x3 ;  /* 0x0000001215127211 */ /* 0x050fe400078218ff */
[C-C-:B------:R-:W-:Y:S02]  /*0300*/  LEA.HI.X R23, R21.reuse, R17, R25.reuse, 0x5, P0 ;  /* 0x0000001115177211 */ /* 0x140fe400000f2c19 */
[----:B------:R-:W-:-:S04]  /*0310*/  LEA.HI.X R19, R21, R19, R25, 0x3, P1 ;  /* 0x0000001315137211 */ /* 0x000fc800008f1c19 */
[----:B------:R-:W2:Y:S04]  /*0320*/  LDG.E R23, desc[UR6][R22.64] ;  /* 0x0000000616177981 */ /* 0x000ea8000c1e1900 */
[----:B------:R-:W3:Y:S01]  /*0330*/  LDG.E.64 R18, desc[UR6][R18.64] ;  /* 0x0000000612127981 */ /* 0x000ee2000c1e1b00 */
[----:B--2--5:R-:W-:Y:S01]  /*0340*/  IMAD R16, R6, R23, RZ ;  /* 0x0000001706107224 */ /* 0x024fe200078e02ff */
[----:B---3--:R-:W-:-:S04]  /*0350*/  LEA R20, P0, R18, UR4, 0x5 ;  /* 0x0000000412147c11 */ /* 0x008fc8000f8028ff */
[----:B------:R-:W-:Y:S02]  /*0360*/  SHF.R.S32.HI R17, RZ, 0x1f, R16 ;  /* 0x0000001fff117819 */ /* 0x000fe40000011410 */
[----:B------:R-:W-:Y:S02]  /*0370*/  LEA.HI.X R21, R18, UR5, R19, 0x5, P0 ;  /* 0x0000000512157c11 */ /* 0x000fe400080f2c13 */
[----:B------:R-:W-:-:S03]  /*0380*/  IADD3 R15, P0, PT, R15, UR9, RZ ;  /* 0x000000090f0f7c10 */ /* 0x000fc6000ff1e0ff */
[----:B------:R0:W-:Y:S02]  /*0390*/  STG.E.64 desc[UR6][R20.64], R16 ;  /* 0x0000001014007986 */ /* 0x0001e4000c101b06 */
[----:B------:R-:W-:Y:S01]  /*03a0*/  IMAD.X R13, RZ, RZ, R13, P0 ;  /* 0x000000ffff0d7224 */ /* 0x000fe200000e060d */
[----:B------:R-:W-:Y:S01]  /*03b0*/  ISETP.GE.U32.AND P0, PT, R15, R4, PT ;  /* 0x000000040f00720c */ /* 0x000fe20003f06070 */
[----:B------:R0:W-:Y:S03]  /*03c0*/  STG.E.64 desc[UR6][R20.64+0x8], R16 ;  /* 0x0000081014007986 */ /* 0x0001e6000c101b06 */
[----:B------:R-:W-:Y:S01]  /*03d0*/  ISETP.GE.U32.AND.EX P0, PT, R13, R5, PT, P0 ;  /* 0x000000050d00720c */ /* 0x000fe20003f06100 */
[----:B------:R0:W-:Y:S04]  /*03e0*/  STG.E.64 desc[UR6][R20.64+0x10], R16 ;  /* 0x0000101014007986 */ /* 0x0001e8000c101b06 */
[----:B------:R0:W-:Y:S08]  /*03f0*/  STG.E.64 desc[UR6][R20.64+0x18], R16 ;  /* 0x0000181014007986 */ /* 0x0001f0000c101b06 */
[----:B------:R-:W-:Y:S05]  /*0400*/  @!P0 BRA `(.L_x_16) ;  /* 0xfffffffc00988947 */ /* 0x000fea000383ffff */
.L_x_15:
[----:B---3--:R-:W-:Y:S05]  /*0410*/  BSYNC.RECONVERGENT B0 ;  /* 0x0000000000007941 */ /* 0x008fea0003800200 */
.L_x_14:
[----:B0-----:R-:W0:Y:S02]  /*0420*/  LDC.64 R8, c[0x4][0x28] ;  /* 0x01000a00ff087b82 */ /* 0x001e240000000a00 */
[----:B0-----:R-:W5:Y:S02]  /*0430*/  LDG.E.64 R8, desc[UR6][R8.64] ;  /* 0x0000000608087981 */ /* 0x001f64000c1e1b00 */
.L_x_13:
[----:B--2---:R-:W-:-:S04]  /*0440*/  IMAD.IADD R13, R2, 0x1, R3 ;  /* 0x00000001020d7824 */ /* 0x004fc800078e0203 */
[--C-:B------:R-:W-:Y:S01]  /*0450*/  IMAD.MOV.U32 R3, RZ, RZ, R13.reuse ;  /* 0x000000ffff037224 */ /* 0x100fe200078e000d */
[----:B-----5:R-:W-:Y:S02]  /*0460*/  ISETP.GT.U32.AND P0, PT, R8, R13, PT ;  /* 0x0000000d0800720c */ /* 0x020fe40003f04070 */
[----:B------:R-:W-:-:S04]  /*0470*/  SHF.R.S32.HI R12, RZ, 0x1f, R13 ;  /* 0x0000001fff0c7819 */ /* 0x000fc8000001140d */
[----:B------:R-:W-:-:S13]  /*0480*/  ISETP.GT.U32.AND.EX P0, PT, R9, R12, PT, P0 ;  /* 0x0000000c0900720c */ /* 0x000fda0003f04100 */
[----:B------:R-:W-:Y:S05]  /*0490*/  @P0 BRA `(.L_x_17) ;  /* 0xfffffffc00100947 */ /* 0x000fea000383ffff */
[----:B------:R-:W0:Y:S01]  /*04a0*/  S2UR UR5, SR_CgaCtaId ;  /* 0x00000000000579c3 */ /* 0x000e220000008800 */
[----:B------:R-:W-:Y:S02]  /*04b0*/  UMOV UR4, 0x400 ;  /* 0x0000040000047882 */ /* 0x000fe40000000000 */
[----:B0-----:R-:W-:-:S09]  /*04c0*/  ULEA UR4, UR5, UR4, 0x18 ;  /* 0x0000000405047291 */ /* 0x001fd2000f8ec0ff */
[----:B------:R-:W-:Y:S01]  /*04d0*/  STS.64 [UR4], R6 ;  /* 0x00000006ff007988 */ /* 0x000fe20008000a04 */
[----:B------:R-:W-:Y:S05]  /*04e0*/  EXIT ;  /* 0x000000000000794d */ /* 0x000fea0003800000 */
.L_x_18:
        /* <DEDUP_REMOVED lines=9> */
.L_x_21:


//--------------------- .nv.shared._Z16sumWitnessKernelI4fr_tEvPT_S2_ --------------------------
	.section	.nv.shared._Z16sumWitnessKernelI4fr_tEvPT_S2_,"aw",@nobits
	.sectionflags	@""
	.align	16
	.zero		1024


//--------------------- .nv.shared.reserved.0     --------------------------
	.section	.nv.shared.reserved.0,"aw",@nobits
	.weak		__nv_reservedSMEM_offset_0_alias
	.size		__nv_reservedSMEM_offset_0_alias, 0, 64
	.other		__nv_reservedSMEM_offset_0_alias,@"STO_CUDA_RESERVED_SHARED STV_DEFAULT"
__nv_reservedSMEM_offset_0_alias:
	.zero		0
	.zero		64


//--------------------- .nv.global                --------------------------
	.section	.nv.global,"aw",@nobits
	.align	8
.nv.global:
	.type		colptr,@object
	.size		colptr,(multTarget - colptr)
	.other		colptr,@"STV_DEFAULT STO_CUDA_MANAGED"
colptr:
	.zero		8
	.type		multTarget,@object
	.size		multTarget,(w_cuda - multTarget)
	.other		multTarget,@"STV_DEFAULT STO_CUDA_MANAGED"
multTarget:
	.zero		8
	.type		w_cuda,@object
	.size		w_cuda,(nRows - w_cuda)
	.other		w_cuda,@"STV_DEFAULT STO_CUDA_MANAGED"
w_cuda:
	.zero		8
	.type		nRows,@object
	.size		nRows,(nRowsB - nRows)
	.other		nRows,@"STV_DEFAULT STO_CUDA_MANAGED"
nRows:
	.zero		8
	.type		nRowsB,@object
	.size		nRowsB,(data - nRowsB)
	.other		nRowsB,@"STV_DEFAULT STO_CUDA_MANAGED"
nRowsB:
	.zero		8
	.type		data,@object
	.size		data,(ABCZ - data)
	.other		data,@"STV_DEFAULT STO_CUDA_MANAGED"
data:
	.zero		8
	.type		ABCZ,@object
	.size		ABCZ,(NZZ - ABCZ)
	.other		ABCZ,@"STV_DEFAULT STO_CUDA_MANAGED"
ABCZ:
	.zero		8
	.type		NZZ,@object
	.size		NZZ,(nRowsC - NZZ)
	.other		NZZ,@"STV_DEFAULT STO_CUDA_MANAGED"
NZZ:
	.zero		8
	.type		nRowsC,@object
	.size		nRowsC,(indices - nRowsC)
	.other		nRowsC,@"STV_DEFAULT STO_CUDA_MANAGED"
nRowsC:
	.zero		8
	.type		indices,@object
	.size		indices,(res_cuda - indices)
	.other		indices,@"STV_DEFAULT STO_CUDA_MANAGED"
indices:
	.zero		8
	.type		res_cuda,@object
	.size		res_cuda,(nCols - res_cuda)
	.other		res_cuda,@"STV_DEFAULT STO_CUDA_MANAGED"
res_cuda:
	.zero		8
	.type		nCols,@object
	.size		nCols,(rowDest - nCols)
	.other		nCols,@"STV_DEFAULT STO_CUDA_MANAGED"
nCols:
	.zero		8
	.type		rowDest,@object
	.size		rowDest,(indptr - rowDest)
	.other		rowDest,@"STV_DEFAULT STO_CUDA_MANAGED"
rowDest:
	.zero		8
	.type		indptr,@object
	.size		indptr,(nRowsA - indptr)
	.other		indptr,@"STV_DEFAULT STO_CUDA_MANAGED"
indptr:
	.zero		8
	.type		nRowsA,@object
	.size		nRowsA,(.L_7 - nRowsA)
	.other		nRowsA,@"STV_DEFAULT STO_CUDA_MANAGED"
nRowsA:
	.zero		8
.L_7:


//--------------------- .nv.shared._Z21multiplyWitnessKernelI4fr_tEvPT_S2_ --------------------------
	.section	.nv.shared._Z21multiplyWitnessKernelI4fr_tEvPT_S2_,"aw",@nobits
	.sectionflags	@""
	.align	16
.nv.shared._Z21multiplyWitnessKernelI4fr_tEvPT_S2_:
	.zero		1040


//--------------------- .nv.constant0._Z16sumWitnessKernelI4fr_tEvPT_S2_ --------------------------
	.section	.nv.constant0._Z16sumWitnessKernelI4fr_tEvPT_S2_,"a",@progbits
	.sectionflags	@""
	.align	4
.nv.constant0._Z16sumWitnessKernelI4fr_tEvPT_S2_:
	.zero		912


//--------------------- .nv.constant0._Z21multiplyWitnessKernelI4fr_tEvPT_S2_ --------------------------
	.section	.nv.constant0._Z21multiplyWitnessKernelI4fr_tEvPT_S2_,"a",@progbits
	.sectionflags	@""
	.align	4
.nv.constant0._Z21multiplyWitnessKernelI4fr_tEvPT_S2_:
	.zero		912


//--------------------- SYMBOLS --------------------------

	.type		.nv.reservedSmem.offset0,@object
	.size		.nv.reservedSmem.offset0,0x4
	.type		.nv.reservedSmem.cap,@object
	.size		.nv.reservedSmem.cap,0x4
